	.headerflags	@"EF_CUDA_TEXMODE_UNIFIED EF_CUDA_64BIT_ADDRESS EF_CUDA_ACCELERATORS EF_CUDA_SM90 EF_CUDA_VIRTUAL_SM(EF_CUDA_SM90)"
	.elftype	@"ET_EXEC"


//--------------------- .nv.info                  --------------------------
	.section	.nv.info,"",@"SHT_CUDA_INFO"
	.align	4


	//----- nvinfo : EIATTR_REGCOUNT
	.align		4
        /*0000*/ 	.byte	0x04, 0x2f
        /*0002*/ 	.short	(.L_1 - .L_0)
	.align		4
.L_0:
        /*0004*/ 	.word	index@(triton_poi_fused_4)
        /*0008*/ 	.word	0x00000020


	//----- nvinfo : EIATTR_MIN_STACK_SIZE
	.align		4
.L_1:
        /*000c*/ 	.byte	0x04, 0x12
        /*000e*/ 	.short	(.L_3 - .L_2)
	.align		4
.L_2:
        /*0010*/ 	.word	index@(triton_poi_fused_4)
        /*0014*/ 	.word	0x00000000


	//----- nvinfo : EIATTR_FRAME_SIZE
	.align		4
.L_3:
        /*0018*/ 	.byte	0x04, 0x11
        /*001a*/ 	.short	(.L_5 - .L_4)
	.align		4
.L_4:
        /*001c*/ 	.word	index@(triton_poi_fused_4)
        /*0020*/ 	.word	0x00000000


	//----- nvinfo : EIATTR_MIN_STACK_SIZE
	.align		4
.L_5:
        /*0024*/ 	.byte	0x04, 0x12
        /*0026*/ 	.short	(.L_7 - .L_6)
	.align		4
.L_6:
        /*0028*/ 	.word	index@(triton_poi_fused_4)
        /*002c*/ 	.word	0x00000000
.L_7:


//--------------------- .nv.info.triton_poi_fused_4 --------------------------
	.section	.nv.info.triton_poi_fused_4,"",@"SHT_CUDA_INFO"
	.sectionflags	@""
	.align	4


	//----- nvinfo : EIATTR_CUDA_API_VERSION
	.align		4
        /*0000*/ 	.byte	0x04, 0x37
        /*0002*/ 	.short	(.L_9 - .L_8)
.L_8:
        /*0004*/ 	.word	0x0000007c


	//----- nvinfo : EIATTR_KPARAM_INFO
	.align		4
.L_9:
        /*0008*/ 	.byte	0x04, 0x17
        /*000a*/ 	.short	(.L_11 - .L_10)
.L_10:
        /*000c*/ 	.word	0x00000000
        /*0010*/ 	.short	0x0003
        /*0012*/ 	.short	0x0014
        /*0014*/ 	.byte	0x00, 0xf0, 0x11, 0x00


	//----- nvinfo : EIATTR_KPARAM_INFO
	.align		4
.L_11:
        /*0018*/ 	.byte	0x04, 0x17
        /*001a*/ 	.short	(.L_13 - .L_12)
.L_12:
        /*001c*/ 	.word	0x00000000
        /*0020*/ 	.short	0x0002
        /*0022*/ 	.short	0x0010
        /*0024*/ 	.byte	0x00, 0xf0, 0x11, 0x00


	//----- nvinfo : EIATTR_KPARAM_INFO
	.align		4
.L_13:
        /*0028*/ 	.byte	0x04, 0x17
        /*002a*/ 	.short	(.L_15 - .L_14)
.L_14:
        /*002c*/ 	.word	0x00000000
        /*0030*/ 	.short	0x0001
        /*0032*/ 	.short	0x0008
        /*0034*/ 	.byte	0x00, 0xf4, 0x21, 0x00


	//----- nvinfo : EIATTR_KPARAM_INFO
	.align		4
.L_15:
        /*0038*/ 	.byte	0x04, 0x17
        /*003a*/ 	.short	(.L_17 - .L_16)
.L_16:
        /*003c*/ 	.word	0x00000000
        /*0040*/ 	.short	0x0000
        /*0042*/ 	.short	0x0000
        /*0044*/ 	.byte	0x00, 0xf4, 0x21, 0x00


	//----- nvinfo : EIATTR_SPARSE_MMA_MASK
	.align		4
.L_17:
        /*0048*/ 	.byte	0x03, 0x50
        /*004a*/ 	.short	0x0000


	//----- nvinfo : EIATTR_MAXREG_COUNT
	.align		4
        /*004c*/ 	.byte	0x03, 0x1b
        /*004e*/ 	.short	0x00ff


	//----- nvinfo : EIATTR_EXIT_INSTR_OFFSETS
	.align		4
        /*0050*/ 	.byte	0x04, 0x1c
        /*0052*/ 	.short	(.L_19 - .L_18)


	//   ....[0]....
.L_18:
        /*0054*/ 	.word	0x000005b0


	//   ....[1]....
        /*0058*/ 	.word	0x00000600


	//----- nvinfo : EIATTR_REQNTID
	.align		4
.L_19:
        /*005c*/ 	.byte	0x04, 0x10
        /*005e*/ 	.short	(.L_21 - .L_20)
.L_20:
        /*0060*/ 	.word	0x00000080
        /*0064*/ 	.word	0x00000001
        /*0068*/ 	.word	0x00000001


	//----- nvinfo : EIATTR_CBANK_PARAM_SIZE
	.align		4
.L_21:
        /*006c*/ 	.byte	0x03, 0x19
        /*006e*/ 	.short	0x0018


	//----- nvinfo : EIATTR_PARAM_CBANK
	.align		4
        /*0070*/ 	.byte	0x04, 0x0a
        /*0072*/ 	.short	(.L_23 - .L_22)
	.align		4
.L_22:
        /*0074*/ 	.word	index@(.nv.constant0.triton_poi_fused_4)
        /*0078*/ 	.short	0x0210
        /*007a*/ 	.short	0x0018


	//----- nvinfo : EIATTR_SW_WAR
	.align		4
.L_23:
        /*007c*/ 	.byte	0x04, 0x36
        /*007e*/ 	.short	(.L_25 - .L_24)
.L_24:
        /*0080*/ 	.word	0x00000008
.L_25:


//--------------------- .nv.callgraph             --------------------------
	.section	.nv.callgraph,"",@"SHT_CUDA_CALLGRAPH"
	.align	4
	.sectionentsize	8
	.align		4
        /*0000*/ 	.word	0x00000000
	.align		4
        /*0004*/ 	.word	0xffffffff
	.align		4
        /*0008*/ 	.word	0x00000000
	.align		4
        /*000c*/ 	.word	0xfffffffe
	.align		4
        /*0010*/ 	.word	0x00000000
	.align		4
        /*0014*/ 	.word	0xfffffffd
	.align		4
        /*0018*/ 	.word	0x00000000
	.align		4
        /*001c*/ 	.word	0xfffffffc


//--------------------- .text.triton_poi_fused_4  --------------------------
	.section	.text.triton_poi_fused_4,"ax",@progbits
	.sectionflags	@"SHF_BARRIERS=1"
	.align	128
        .global         triton_poi_fused_4
        .type           triton_poi_fused_4,@function
        .size           triton_poi_fused_4,(.L_x_1 - triton_poi_fused_4)
        .other          triton_poi_fused_4,@"STO_CUDA_ENTRY STV_DEFAULT"
triton_poi_fused_4:
.text.triton_poi_fused_4:
[----:B------:R-:W0:Y:S01]  /*0000*/  LDC R1, c[0x0][0x28] ;  /* 0x00000a00ff017b82 */ /* 0x000e220000000800 */
[----:B------:R-:W1:Y:S07]  /*0010*/  S2R R21, SR_TID.X ;  /* 0x0000000000157919 */ /* 0x000e6e0000002100 */
[----:B------:R-:W2:Y:S01]  /*0020*/  LDC.64 R18, c[0x0][0x210] ;  /* 0x00008400ff127b82 */ /* 0x000ea20000000a00 */
[----:B------:R-:W3:Y:S01]  /*0030*/  S2R R0, SR_CTAID.X ;  /* 0x0000000000007919 */ /* 0x000ee20000002500 */
[----:B------:R-:W4:Y:S01]  /*0040*/  S2R R16, SR_CTAID.Y ;  /* 0x0000000000107919 */ /* 0x000f220000002600 */
[----:B------:R-:W-:Y:S01]  /*0050*/  HFMA2.MMA R28, -RZ, RZ, 0, 0 ;  /* 0x00000000ff1c7435 */ /* 0x000fe200000001ff */
[----:B------:R-:W-:Y:S01]  /*0060*/  ULDC.64 UR6, c[0x0][0x208] ;  /* 0x0000820000067ab9 */ /* 0x000fe20000000a00 */
[----:B-1----:R-:W-:Y:S01]  /*0070*/  SHF.R.U32.HI R17, RZ, 0x4, R21 ;  /* 0x00000004ff117819 */ /* 0x002fe20000011615 */
[----:B---3--:R-:W-:-:S03]  /*0080*/  IMAD.SHL.U32 R0, R0, 0x10, RZ ;  /* 0x0000001000007824 */ /* 0x008fc600078e00ff */
[----:B------:R-:W-:Y:S01]  /*0090*/  SGXT.U32 R17, R17, 0x3 ;  /* 0x000000031111781a */ /* 0x000fe20000000000 */
[----:B----4-:R-:W-:Y:S01]  /*00a0*/  IMAD.SHL.U32 R16, R16, 0x40, RZ ;  /* 0x0000004010107824 */ /* 0x010fe200078e00ff */
[----:B------:R-:W-:-:S04]  /*00b0*/  LOP3.LUT R10, R0, 0xf, R21, 0xf8, !PT ;  /* 0x0000000f000a7812 */ /* 0x000fc800078ef815 */
[----:B------:R-:W-:Y:S02]  /*00c0*/  LOP3.LUT R2, R16, R17, RZ, 0xfc, !PT ;  /* 0x0000001110027212 */ /* 0x000fe400078efcff */
[----:B------:R-:W-:Y:S02]  /*00d0*/  LOP3.LUT R3, R16, 0x8, R17, 0xfe, !PT ;  /* 0x0000000810037812 */ /* 0x000fe400078efe11 */
[----:B------:R-:W-:Y:S01]  /*00e0*/  LOP3.LUT R4, R16, 0x10, R17, 0xfe, !PT ;  /* 0x0000001010047812 */ /* 0x000fe200078efe11 */
[--C-:B------:R-:W-:Y:S01]  /*00f0*/  IMAD R11, R2, 0x9, R10.reuse ;  /* 0x00000009020b7824 */ /* 0x100fe200078e020a */
        /* <DEDUP_REMOVED lines=10> */
[----:B------:R-:W-:Y:S01]  /*01a0*/  ISETP.GE.AND P0, PT, R10, 0x9, PT ;  /* 0x000000090a00780c */ /* 0x000fe20003f06270 */
[----:B------:R-:W-:-:S02]  /*01b0*/  IMAD R29, R8, 0x9, R10 ;  /* 0x00000009081d7824 */ /* 0x000fc400078e020a */
[----:B------:R-:W-:Y:S02]  /*01c0*/  IMAD R20, R9, 0x9, R10 ;  /* 0x0000000909147824 */ /* 0x000fe400078e020a */
[----:B--2---:R-:W-:-:S04]  /*01d0*/  IMAD.WIDE R2, R11, 0x4, R18 ;  /* 0x000000040b027825 */ /* 0x004fc800078e0212 */
[----:B------:R-:W-:-:S04]  /*01e0*/  IMAD.WIDE R4, R13, 0x4, R18 ;  /* 0x000000040d047825 */ /* 0x000fc800078e0212 */
[----:B------:R-:W-:-:S04]  /*01f0*/  IMAD.WIDE R6, R15, 0x4, R18 ;  /* 0x000000040f067825 */ /* 0x000fc800078e0212 */
[----:B------:R-:W-:Y:S01]  /*0200*/  IMAD.WIDE R8, R23, 0x4, R18 ;  /* 0x0000000417087825 */ /* 0x000fe200078e0212 */
[----:B------:R-:W-:-:S03]  /*0210*/  CS2R R22, SRZ ;  /* 0x0000000000167805 */ /* 0x000fc6000001ff00 */
[--C-:B------:R-:W-:Y:S01]  /*0220*/  IMAD.WIDE R10, R25, 0x4, R18.reuse ;  /* 0x00000004190a7825 */ /* 0x100fe200078e0212 */
[----:B------:R-:W-:Y:S02]  /*0230*/  CS2R R24, SRZ ;  /* 0x0000000000187805 */ /* 0x000fe4000001ff00 */
[----:B------:R1:W2:Y:S01]  /*0240*/  @!P0 LDG.E.EL R23, desc[UR6][R2.64] ;  /* 0x0000000602178981 */ /* 0x0002a2000c2e1900 */
[--C-:B------:R-:W-:Y:S01]  /*0250*/  IMAD.WIDE R12, R27, 0x4, R18.reuse ;  /* 0x000000041b0c7825 */ /* 0x100fe200078e0212 */
[----:B------:R-:W-:Y:S02]  /*0260*/  CS2R R26, SRZ ;  /* 0x00000000001a7805 */ /* 0x000fe4000001ff00 */
[----:B------:R-:W3:Y:S01]  /*0270*/  @!P0 LDG.E.EL R24, desc[UR6][R4.64] ;  /* 0x0000000604188981 */ /* 0x000ee2000c2e1900 */
[----:B------:R-:W-:-:S03]  /*0280*/  IMAD.WIDE R14, R29, 0x4, R18 ;  /* 0x000000041d0e7825 */ /* 0x000fc600078e0212 */
[----:B------:R4:W5:Y:S01]  /*0290*/  @!P0 LDG.E.EL R22, desc[UR6][R8.64] ;  /* 0x0000000608168981 */ /* 0x000962000c2e1900 */
[----:B------:R-:W-:-:S03]  /*02a0*/  IMAD.WIDE R18, R20, 0x4, R18 ;  /* 0x0000000414127825 */ /* 0x000fc600078e0212 */
[----:B------:R1:W5:Y:S01]  /*02b0*/  @!P0 LDG.E.EL R25, desc[UR6][R10.64] ;  /* 0x000000060a198981 */ /* 0x000362000c2e1900 */
[----:B------:R-:W-:-:S03]  /*02c0*/  IMAD.MOV.U32 R20, RZ, RZ, RZ ;  /* 0x000000ffff147224 */ /* 0x000fc600078e00ff */
[----:B------:R-:W5:Y:S04]  /*02d0*/  @!P0 LDG.E.EL R28, desc[UR6][R12.64] ;  /* 0x000000060c1c8981 */ /* 0x000f68000c2e1900 */
[----:B------:R-:W5:Y:S04]  /*02e0*/  @!P0 LDG.E.EL R20, desc[UR6][R6.64] ;  /* 0x0000000606148981 */ /* 0x000f68000c2e1900 */
[----:B------:R-:W5:Y:S04]  /*02f0*/  @!P0 LDG.E.EL R27, desc[UR6][R14.64] ;  /* 0x000000060e1b8981 */ /* 0x000f68000c2e1900 */
[----:B------:R-:W5:Y:S01]  /*0300*/  @!P0 LDG.E.EL R26, desc[UR6][R18.64] ;  /* 0x00000006121a8981 */ /* 0x000f62000c2e1900 */
[----:B------:R-:W4:Y:S01]  /*0310*/  S2UR UR5, SR_CgaCtaId ;  /* 0x00000000000579c3 */ /* 0x000f220000008800 */
[----:B-1----:R-:W-:Y:S01]  /*0320*/  IMAD.SHL.U32 R2, R21, 0x40, RZ ;  /* 0x0000004015027824 */ /* 0x002fe200078e00ff */
[----:B------:R-:W-:-:S04]  /*0330*/  UMOV UR4, 0x400 ;  /* 0x0000040000047882 */ /* 0x000fc80000000000 */
[----:B------:R-:W-:-:S04]  /*0340*/  LOP3.LUT R2, R2, 0x3c0, RZ, 0xc0, !PT ;  /* 0x000003c002027812 */ /* 0x000fc800078ec0ff */
[----:B------:R-:W-:Y:S01]  /*0350*/  LOP3.LUT R3, R2, R17, RZ, 0xfc, !PT ;  /* 0x0000001102037212 */ /* 0x000fe200078efcff */
[----:B0---4-:R-:W-:-:S06]  /*0360*/  UPRMT UR4, UR5, 0x654, UR4 ;  /* 0x0000065405047896 */ /* 0x011fcc0008000004 */
[----:B------:R-:W-:-:S05]  /*0370*/  LEA.HI R2, R2, UR4, RZ, 0x1e ;  /* 0x0000000402027c11 */ /* 0x000fca000f8ff0ff */
[----:B------:R-:W-:Y:S01]  /*0380*/  IMAD R29, R3, 0x4, R2 ;  /* 0x00000004031d7824 */ /* 0x000fe200078e0202 */
[C---:B------:R-:W-:Y:S02]  /*0390*/  LOP3.LUT R2, R21.reuse, 0x70, RZ, 0xc0, !PT ;  /* 0x0000007015027812 */ /* 0x040fe400078ec0ff */
[----:B------:R-:W-:-:S03]  /*03a0*/  SHF.L.U32 R21, R21, 0x2, RZ ;  /* 0x0000000215157819 */ /* 0x000fc600000006ff */
[----:B------:R-:W-:Y:S01]  /*03b0*/  VIADD R3, R2, UR4 ;  /* 0x0000000402037c36 */ /* 0x000fe20008000000 */
[----:B------:R-:W-:-:S05]  /*03c0*/  LOP3.LUT R8, R21, 0x1fc, RZ, 0xc0, !PT ;  /* 0x000001fc15087812 */ /* 0x000fca00078ec0ff */
[----:B------:R-:W-:Y:S01]  /*03d0*/  IMAD R4, R8, 0x4, R3 ;  /* 0x0000000408047824 */ /* 0x000fe200078e0203 */
[----:B------:R-:W-:Y:S01]  /*03e0*/  LOP3.LUT R16, R16, 0x3c, R21, 0xf8, !PT ;  /* 0x0000003c10107812 */ /* 0x000fe200078ef815 */
[----:B------:R-:W0:Y:S04]  /*03f0*/  LDC.64 R2, c[0x0][0x218] ;  /* 0x00008600ff027b82 */ /* 0x000e280000000a00 */
[----:B------:R-:W-:-:S05]  /*0400*/  IMAD.HI R9, R16, 0x66666667, RZ ;  /* 0x6666666710097827 */ /* 0x000fca00078e02ff */
[----:B------:R-:W-:-:S04]  /*0410*/  SHF.R.U32.HI R10, RZ, 0x1f, R9 ;  /* 0x0000001fff0a7819 */ /* 0x000fc80000011609 */
[----:B------:R-:W-:Y:S02]  /*0420*/  LEA.HI.SX32 R11, R9, R10, 0x1b ;  /* 0x0000000a090b7211 */ /* 0x000fe400078fdaff */
[----:B------:R-:W-:Y:S02]  /*0430*/  LOP3.LUT R10, R8, 0x200, RZ, 0xfc, !PT ;  /* 0x00000200080a7812 */ /* 0x000fe400078efcff */
[----:B------:R-:W-:Y:S01]  /*0440*/  LOP3.LUT R9, R0, R17, RZ, 0xfc, !PT ;  /* 0x0000001100097212 */ /* 0x000fe200078efcff */
[C---:B------:R-:W-:Y:S01]  /*0450*/  IMAD R16, R11.reuse, -0x50, R16 ;  /* 0xffffffb00b107824 */ /* 0x040fe200078e0210 */
[----:B------:R-:W-:Y:S02]  /*0460*/  LOP3.LUT R0, R0, 0x8, R17, 0xfe, !PT ;  /* 0x0000000800007812 */ /* 0x000fe400078efe11 */
[----:B------:R-:W-:Y:S01]  /*0470*/  SHF.R.U32.HI R10, RZ, 0x2, R10 ;  /* 0x00000002ff0a7819 */ /* 0x000fe2000001160a */
[----:B------:R-:W-:Y:S01]  /*0480*/  IMAD R16, R11, 0x2d0, R16 ;  /* 0x000002d00b107824 */ /* 0x000fe200078e0210 */
[----:B------:R-:W-:-:S02]  /*0490*/  ISETP.GE.AND P1, PT, R9, 0x9, PT ;  /* 0x000000090900780c */ /* 0x000fc40003f26270 */
[----:B------:R-:W-:Y:S01]  /*04a0*/  ISETP.GE.AND P0, PT, R0, 0x9, PT ;  /* 0x000000090000780c */ /* 0x000fe20003f06270 */
[----:B------:R-:W-:Y:S01]  /*04b0*/  IMAD R11, R9, 0x50, R16 ;  /* 0x00000050090b7824 */ /* 0x000fe200078e0210 */
[----:B------:R-:W-:-:S04]  /*04c0*/  LOP3.LUT R10, R10, 0xf0, RZ, 0xc0, !PT ;  /* 0x000000f00a0a7812 */ /* 0x000fc800078ec0ff */
[----:B------:R-:W-:Y:S01]  /*04d0*/  IADD3 R9, R10, UR4, RZ ;  /* 0x000000040a097c10 */ /* 0x000fe2000fffe0ff */
[----:B0-----:R-:W-:-:S04]  /*04e0*/  IMAD.WIDE R10, R11, 0x4, R2 ;  /* 0x000000040b0a7825 */ /* 0x001fc800078e0202 */
[----:B------:R-:W-:Y:S01]  /*04f0*/  IMAD R9, R8, 0x4, R9 ;  /* 0x0000000408097824 */ /* 0x000fe200078e0209 */
[----:B--2---:R-:W-:Y:S04]  /*0500*/  STS [R29], R23 ;  /* 0x000000171d007388 */ /* 0x004fe80000000800 */
[----:B---3--:R-:W-:Y:S04]  /*0510*/  STS [R29+0x20], R24 ;  /* 0x000020181d007388 */ /* 0x008fe80000000800 */
[----:B-----5:R-:W-:Y:S04]  /*0520*/  STS [R29+0x60], R22 ;  /* 0x000060161d007388 */ /* 0x020fe80000000800 */
[----:B------:R-:W-:Y:S04]  /*0530*/  STS [R29+0x80], R25 ;  /* 0x000080191d007388 */ /* 0x000fe80000000800 */
[----:B------:R-:W-:Y:S04]  /*0540*/  STS [R29+0xa0], R28 ;  /* 0x0000a01c1d007388 */ /* 0x000fe80000000800 */
[----:B------:R-:W-:Y:S04]  /*0550*/  STS [R29+0x40], R20 ;  /* 0x000040141d007388 */ /* 0x000fe80000000800 */
[----:B------:R-:W-:Y:S04]  /*0560*/  STS [R29+0xc0], R27 ;  /* 0x0000c01b1d007388 */ /* 0x000fe80000000800 */
[----:B------:R-:W-:Y:S01]  /*0570*/  STS [R29+0xe0], R26 ;  /* 0x0000e01a1d007388 */ /* 0x000fe20000000800 */
[----:B------:R-:W-:Y:S06]  /*0580*/  BAR.SYNC.DEFER_BLOCKING 0x0 ;  /* 0x0000000000007b1d */ /* 0x000fec0000010000 */
[----:B------:R-:W0:Y:S04]  /*0590*/  LDS.128 R4, [R4] ;  /* 0x0000000004047984 */ /* 0x000e280000000c00 */
[----:B0-----:R0:W-:Y:S02]  /*05a0*/  @!P1 STG.E.128 desc[UR6][R10.64], R4 ;  /* 0x000000040a009986 */ /* 0x0011e4000c101d06 */
[----:B0-----:R-:W-:Y:S05]  /*05b0*/  @P0 EXIT ;  /* 0x000000000000094d */ /* 0x001fea0003800000 */
[----:B0-----:R-:W0:Y:S01]  /*05c0*/  LDS.128 R8, [R9+0x800] ;  /* 0x0008000009087984 */ /* 0x001e220000000c00 */
[----:B------:R-:W-:-:S04]  /*05d0*/  IMAD R5, R0, 0x50, R16 ;  /* 0x0000005000057824 */ /* 0x000fc800078e0210 */
[----:B------:R-:W-:-:S05]  /*05e0*/  IMAD.WIDE R2, R5, 0x4, R2 ;  /* 0x0000000405027825 */ /* 0x000fca00078e0202 */
[----:B0-----:R-:W-:Y:S01]  /*05f0*/  STG.E.128 desc[UR6][R2.64], R8 ;  /* 0x0000000802007986 */ /* 0x001fe2000c101d06 */
[----:B------:R-:W-:Y:S05]  /*0600*/  EXIT ;  /* 0x000000000000794d */ /* 0x000fea0003800000 */
.L_x_0:
[----:B------:R-:W-:-:S00]  /*0610*/  BRA `(.L_x_0) ;  /* 0xfffffffc00fc7947 */ /* 0x000fc0000383ffff */
[----:B------:R-:W-:-:S00]  /*0620*/  NOP ;  /* 0x0000000000007918 */ /* 0x000fc00000000000 */
        /* <DEDUP_REMOVED lines=13> */
.L_x_1:


//--------------------- .nv.shared.triton_poi_fused_4 --------------------------
	.section	.nv.shared.triton_poi_fused_4,"aw",@nobits
	.sectionflags	@""
	.align	16
	.zero		1024


//--------------------- .nv.constant0.triton_poi_fused_4 --------------------------
	.section	.nv.constant0.triton_poi_fused_4,"a",@progbits
	.sectionflags	@""
	.align	4
.nv.constant0.triton_poi_fused_4:
	.zero		552
